	.headerflags	@"EF_CUDA_TEXMODE_UNIFIED EF_CUDA_64BIT_ADDRESS EF_CUDA_ACCELERATORS EF_CUDA_SM90 EF_CUDA_VIRTUAL_SM(EF_CUDA_SM90)"
	.elftype	@"ET_EXEC"


//--------------------- .nv.info                  --------------------------
	.section	.nv.info,"",@"SHT_CUDA_INFO"
	.align	4


	//----- nvinfo : EIATTR_REGCOUNT
	.align		4
        /*0000*/ 	.byte	0x04, 0x2f
        /*0002*/ 	.short	(.L_1 - .L_0)
	.align		4
.L_0:
        /*0004*/ 	.word	index@(triton_poi_fused_mul_0)
        /*0008*/ 	.word	0x0000000c


	//----- nvinfo : EIATTR_MIN_STACK_SIZE
	.align		4
.L_1:
        /*000c*/ 	.byte	0x04, 0x12
        /*000e*/ 	.short	(.L_3 - .L_2)
	.align		4
.L_2:
        /*0010*/ 	.word	index@(triton_poi_fused_mul_0)
        /*0014*/ 	.word	0x00000000


	//----- nvinfo : EIATTR_FRAME_SIZE
	.align		4
.L_3:
        /*0018*/ 	.byte	0x04, 0x11
        /*001a*/ 	.short	(.L_5 - .L_4)
	.align		4
.L_4:
        /*001c*/ 	.word	index@(triton_poi_fused_mul_0)
        /*0020*/ 	.word	0x00000000


	//----- nvinfo : EIATTR_MIN_STACK_SIZE
	.align		4
.L_5:
        /*0024*/ 	.byte	0x04, 0x12
        /*0026*/ 	.short	(.L_7 - .L_6)
	.align		4
.L_6:
        /*0028*/ 	.word	index@(triton_poi_fused_mul_0)
        /*002c*/ 	.word	0x00000000
.L_7:


//--------------------- .nv.info.triton_poi_fused_mul_0 --------------------------
	.section	.nv.info.triton_poi_fused_mul_0,"",@"SHT_CUDA_INFO"
	.sectionflags	@""
	.align	4


	//----- nvinfo : EIATTR_CUDA_API_VERSION
	.align		4
        /*0000*/ 	.byte	0x04, 0x37
        /*0002*/ 	.short	(.L_9 - .L_8)
.L_8:
        /*0004*/ 	.word	0x0000007c


	//----- nvinfo : EIATTR_KPARAM_INFO
	.align		4
.L_9:
        /*0008*/ 	.byte	0x04, 0x17
        /*000a*/ 	.short	(.L_11 - .L_10)
.L_10:
        /*000c*/ 	.word	0x00000000
        /*0010*/ 	.short	0x0003
        /*0012*/ 	.short	0x0018
        /*0014*/ 	.byte	0x00, 0xf0, 0x11, 0x00


	//----- nvinfo : EIATTR_KPARAM_INFO
	.align		4
.L_11:
        /*0018*/ 	.byte	0x04, 0x17
        /*001a*/ 	.short	(.L_13 - .L_12)
.L_12:
        /*001c*/ 	.word	0x00000000
        /*0020*/ 	.short	0x0002
        /*0022*/ 	.short	0x0010
        /*0024*/ 	.byte	0x00, 0xf4, 0x21, 0x00


	//----- nvinfo : EIATTR_KPARAM_INFO
	.align		4
.L_13:
        /*0028*/ 	.byte	0x04, 0x17
        /*002a*/ 	.short	(.L_15 - .L_14)
.L_14:
        /*002c*/ 	.word	0x00000000
        /*0030*/ 	.short	0x0001
        /*0032*/ 	.short	0x0008
        /*0034*/ 	.byte	0x00, 0xf0, 0x21, 0x00


	//----- nvinfo : EIATTR_KPARAM_INFO
	.align		4
.L_15:
        /*0038*/ 	.byte	0x04, 0x17
        /*003a*/ 	.short	(.L_17 - .L_16)
.L_16:
        /*003c*/ 	.word	0x00000000
        /*0040*/ 	.short	0x0000
        /*0042*/ 	.short	0x0000
        /*0044*/ 	.byte	0x00, 0xf4, 0x21, 0x00


	//----- nvinfo : EIATTR_SPARSE_MMA_MASK
	.align		4
.L_17:
        /*0048*/ 	.byte	0x03, 0x50
        /*004a*/ 	.short	0x0000


	//----- nvinfo : EIATTR_MAXREG_COUNT
	.align		4
        /*004c*/ 	.byte	0x03, 0x1b
        /*004e*/ 	.short	0x00ff


	//----- nvinfo : EIATTR_EXIT_INSTR_OFFSETS
	.align		4
        /*0050*/ 	.byte	0x04, 0x1c
        /*0052*/ 	.short	(.L_19 - .L_18)


	//   ....[0]....
.L_18:
        /*0054*/ 	.word	0x00000120


	//   ....[1]....
        /*0058*/ 	.word	0x00000140


	//----- nvinfo : EIATTR_REQNTID
	.align		4
.L_19:
        /*005c*/ 	.byte	0x04, 0x10
        /*005e*/ 	.short	(.L_21 - .L_20)
.L_20:
        /*0060*/ 	.word	0x00000080
        /*0064*/ 	.word	0x00000001
        /*0068*/ 	.word	0x00000001


	//----- nvinfo : EIATTR_CBANK_PARAM_SIZE
	.align		4
.L_21:
        /*006c*/ 	.byte	0x03, 0x19
        /*006e*/ 	.short	0x001c


	//----- nvinfo : EIATTR_PARAM_CBANK
	.align		4
        /*0070*/ 	.byte	0x04, 0x0a
        /*0072*/ 	.short	(.L_23 - .L_22)
	.align		4
.L_22:
        /*0074*/ 	.word	index@(.nv.constant0.triton_poi_fused_mul_0)
        /*0078*/ 	.short	0x0210
        /*007a*/ 	.short	0x001c


	//----- nvinfo : EIATTR_SW_WAR
	.align		4
.L_23:
        /*007c*/ 	.byte	0x04, 0x36
        /*007e*/ 	.short	(.L_25 - .L_24)
.L_24:
        /*0080*/ 	.word	0x00000008
.L_25:


//--------------------- .nv.callgraph             --------------------------
	.section	.nv.callgraph,"",@"SHT_CUDA_CALLGRAPH"
	.align	4
	.sectionentsize	8
	.align		4
        /*0000*/ 	.word	0x00000000
	.align		4
        /*0004*/ 	.word	0xffffffff
	.align		4
        /*0008*/ 	.word	0x00000000
	.align		4
        /*000c*/ 	.word	0xfffffffe
	.align		4
        /*0010*/ 	.word	0x00000000
	.align		4
        /*0014*/ 	.word	0xfffffffd
	.align		4
        /*0018*/ 	.word	0x00000000
	.align		4
        /*001c*/ 	.word	0xfffffffc


//--------------------- .text.triton_poi_fused_mul_0 --------------------------
	.section	.text.triton_poi_fused_mul_0,"ax",@progbits
	.align	128
        .global         triton_poi_fused_mul_0
        .type           triton_poi_fused_mul_0,@function
        .size           triton_poi_fused_mul_0,(.L_x_1 - triton_poi_fused_mul_0)
        .other          triton_poi_fused_mul_0,@"STO_CUDA_ENTRY STV_DEFAULT"
triton_poi_fused_mul_0:
.text.triton_poi_fused_mul_0:
[----:B------:R-:W0:Y:S02]  /*0000*/  LDC R1, c[0x0][0x28] ;  /* 0x00000a00ff017b82 */ /* 0x000e240000000800 */
[----:B------:R-:W1:Y:S01]  /*0010*/  S2R R0, SR_TID.X ;  /* 0x0000000000007919 */ /* 0x000e620000002100 */
[----:B------:R-:W2:Y:S01]  /*0020*/  LDC.64 R2, c[0x0][0x210] ;  /* 0x00008400ff027b82 */ /* 0x000ea20000000a00 */
[----:B------:R-:W-:Y:S01]  /*0030*/  CS2R R8, SRZ ;  /* 0x0000000000087805 */ /* 0x000fe2000001ff00 */
[----:B------:R-:W-:Y:S01]  /*0040*/  ULDC.64 UR4, c[0x0][0x208] ;  /* 0x0000820000047ab9 */ /* 0x000fe20000000a00 */
[----:B------:R-:W3:Y:S01]  /*0050*/  S2R R7, SR_CTAID.X ;  /* 0x0000000000077919 */ /* 0x000ee20000002500 */
[----:B------:R-:W-:-:S04]  /*0060*/  ULDC.64 UR6, c[0x0][0x218] ;  /* 0x0000860000067ab9 */ /* 0x000fc80000000a00 */
[----:B------:R-:W4:Y:S01]  /*0070*/  LDC.64 R4, c[0x0][0x220] ;  /* 0x00008800ff047b82 */ /* 0x000f220000000a00 */
[----:B-1----:R-:W-:-:S04]  /*0080*/  SHF.L.U32 R0, R0, 0x1, RZ ;  /* 0x0000000100007819 */ /* 0x002fc800000006ff */
[----:B------:R-:W-:-:S04]  /*0090*/  LOP3.LUT R0, R0, 0xfe, RZ, 0xc0, !PT ;  /* 0x000000fe00007812 */ /* 0x000fc800078ec0ff */
[----:B---3--:R-:W-:-:S04]  /*00a0*/  LEA R7, R7, R0, 0x8 ;  /* 0x0000000007077211 */ /* 0x008fc800078e40ff */
[C---:B------:R-:W-:Y:S01]  /*00b0*/  ISETP.GE.AND P0, PT, R7.reuse, 0x100, PT ;  /* 0x000001000700780c */ /* 0x040fe20003f06270 */
[----:B--2---:R-:W-:-:S12]  /*00c0*/  IMAD.WIDE R2, R7, 0x4, R2 ;  /* 0x0000000407027825 */ /* 0x004fd800078e0202 */
[----:B------:R-:W2:Y:S01]  /*00d0*/  @!P0 LDG.E.64 R8, desc[UR4][R2.64] ;  /* 0x0000000402088981 */ /* 0x000ea2000c1e1b00 */
[----:B------:R-:W2:Y:S01]  /*00e0*/  F2F.F32.F64 R0, UR6 ;  /* 0x0000000600007d10 */ /* 0x000ea20008301000 */
[----:B----4-:R-:W-:-:S04]  /*00f0*/  IMAD.WIDE R4, R7, 0x4, R4 ;  /* 0x0000000407047825 */ /* 0x010fc800078e0204 */
[C---:B--2---:R-:W-:Y:S01]  /*0100*/  FMUL R8, R0.reuse, R8 ;  /* 0x0000000800087220 */ /* 0x044fe20000400000 */
[----:B------:R-:W-:Y:S01]  /*0110*/  FMUL R9, R0, R9 ;  /* 0x0000000900097220 */ /* 0x000fe20000400000 */
[----:B------:R-:W-:Y:S06]  /*0120*/  @P0 EXIT ;  /* 0x000000000000094d */ /* 0x000fec0003800000 */
[----:B------:R-:W-:Y:S01]  /*0130*/  STG.E.64 desc[UR4][R4.64], R8 ;  /* 0x0000000804007986 */ /* 0x000fe2000c101b04 */
[----:B------:R-:W-:Y:S05]  /*0140*/  EXIT ;  /* 0x000000000000794d */ /* 0x000fea0003800000 */
.L_x_0:
[----:B------:R-:W-:-:S00]  /*0150*/  BRA `(.L_x_0) ;  /* 0xfffffffc00fc7947 */ /* 0x000fc0000383ffff */
[----:B------:R-:W-:-:S00]  /*0160*/  NOP ;  /* 0x0000000000007918 */ /* 0x000fc00000000000 */
        /* <DEDUP_REMOVED lines=9> */
.L_x_1:


//--------------------- .nv.constant0.triton_poi_fused_mul_0 --------------------------
	.section	.nv.constant0.triton_poi_fused_mul_0,"a",@progbits
	.sectionflags	@""
	.align	4
.nv.constant0.triton_poi_fused_mul_0:
	.zero		556
